//
// Generated by NVIDIA NVVM Compiler
//
// Compiler Build ID: CL-36424714
// Cuda compilation tools, release 13.0, V13.0.88
// Based on NVVM 20.0.0
//

.version 9.0
.target sm_100
.address_size 64

	// .globl	_Z14add_arrays_gpuPfS_S_i

.visible .entry _Z14add_arrays_gpuPfS_S_i(
	.param .u64 .ptr .align 1 _Z14add_arrays_gpuPfS_S_i_param_0,
	.param .u64 .ptr .align 1 _Z14add_arrays_gpuPfS_S_i_param_1,
	.param .u64 .ptr .align 1 _Z14add_arrays_gpuPfS_S_i_param_2,
	.param .u32 _Z14add_arrays_gpuPfS_S_i_param_3
)
{
	.reg .pred 	%p<3>;
	.reg .b32 	%r<25>;
	.reg .b32 	%f<3>;
	.reg .b64 	%rd<7>;
	.reg .b64 	%fd<4>;

	ld.param.u64 	%rd2, [_Z14add_arrays_gpuPfS_S_i_param_2];
	ld.param.u32 	%r7, [_Z14add_arrays_gpuPfS_S_i_param_3];
	cvta.to.global.u64 	%rd1, %rd2;
	mov.u32 	%r1, %ctaid.x;
	mov.u32 	%r2, %ntid.x;
	mov.u32 	%r3, %tid.x;
	mad.lo.s32 	%r4, %r1, %r2, %r3;
	setp.ge.s32 	%p1, %r4, %r7;
	@%p1 bra 	$L__BB0_4;
	mov.u32 	%r9, %tid.y;
	mov.u32 	%r10, %tid.z;
	mov.u32 	%r11, %ntid.y;
	mad.lo.s32 	%r12, %r10, %r11, %r9;
	mad.lo.s32 	%r5, %r12, %r2, %r3;
	and.b32  	%r13, %r5, 1073741822;
	mul.lo.s32 	%r14, %r2, %r11;
	mov.u32 	%r15, %ntid.z;
	mul.lo.s32 	%r16, %r14, %r15;
	sub.s32 	%r17, %r16, %r13;
	min.u32 	%r18, %r17, 2;
	sub.s32 	%r19, 32, %r18;
	mov.b32 	%r20, -1;
	shr.u32 	%r21, %r20, %r19;
	// begin inline asm
	mov.u32 %r8, %laneid;
	// end inline asm
	and.b32  	%r22, %r8, -2;
	shl.b32 	%r6, %r21, %r22;
	setp.gt.u32 	%p2, %r5, 1;
	@%p2 bra 	$L__BB0_3;
	mad.lo.s32 	%r23, %r1, 100, %r5;
	add.s32 	%r24, %r23, 100;
	cvt.rn.f32.u32 	%f2, %r24;
	mul.wide.s32 	%rd5, %r4, 4;
	add.s64 	%rd6, %rd1, %rd5;
	st.global.f32 	[%rd6], %f2;
	bar.warp.sync 	%r6;
	bra.uni 	$L__BB0_4;
$L__BB0_3:
	cvt.rn.f64.u32 	%fd1, %r3;
	mov.f64 	%fd2, 0dBFF0000000000000;
	sub.f64 	%fd3, %fd2, %fd1;
	cvt.rn.f32.f64 	%f1, %fd3;
	mul.wide.s32 	%rd3, %r4, 4;
	add.s64 	%rd4, %rd1, %rd3;
	st.global.f32 	[%rd4], %f1;
$L__BB0_4:
	ret;

}


// ===== COMPILED SASS (sm_100) =====

	.target	sm_100

	.elftype	@"ET_EXEC"


//--------------------- .note.nv.tkinfo           --------------------------
	.section	.note.nv.tkinfo,"",@"SHT_NOTE"
	.sectionflags	@"SHF_NOTE_NV_TKINFO"
	.tkinfo
        /*0018*/ 	.word	0x00000002
        /*0030*/ 	.string	""
        /*0030*/ 	.string	"ptxas"
        /*0030*/ 	.string	"Cuda compilation tools, release 13.0, V13.0.88"
        /*0030*/ 	.string	"Build cuda_13.0.r13.0/compiler.36424714_0"
        /*0030*/ 	.string	"-arch sm_100 -m 64 "



//--------------------- .note.nv.cuinfo           --------------------------
	.section	.note.nv.cuinfo,"",@"SHT_NOTE"
	.sectionflags	@"SHF_NOTE_NV_CUINFO"
        /*0018*/ 	.short	0x0002
        /*001a*/ 	.short	0x0064
        /*001c*/ 	.short	0x0082
	.zero		2


//--------------------- .nv.info                  --------------------------
	.section	.nv.info,"",@"SHT_CUDA_INFO"
	.align	4


	//----- nvinfo : EIATTR_REGCOUNT
	.align		4
        /*0000*/ 	.byte	0x04, 0x2f
        /*0002*/ 	.short	(.L_1 - .L_0)
	.align		4
.L_0:
        /*0004*/ 	.word	index@(_Z14add_arrays_gpuPfS_S_i)
        /*0008*/ 	.word	0x0000000c


	//----- nvinfo : EIATTR_FRAME_SIZE
	.align		4
.L_1:
        /*000c*/ 	.byte	0x04, 0x11
        /*000e*/ 	.short	(.L_3 - .L_2)
	.align		4
.L_2:
        /*0010*/ 	.word	index@(_Z14add_arrays_gpuPfS_S_i)
        /*0014*/ 	.word	0x00000000


	//----- nvinfo : EIATTR_MIN_STACK_SIZE
	.align		4
.L_3:
        /*0018*/ 	.byte	0x04, 0x12
        /*001a*/ 	.short	(.L_5 - .L_4)
	.align		4
.L_4:
        /*001c*/ 	.word	index@(_Z14add_arrays_gpuPfS_S_i)
        /*0020*/ 	.word	0x00000000
.L_5:


//--------------------- .nv.compat                --------------------------
	.section	.nv.compat,"",@"SHT_CUDA_COMPAT_INFO"
	.align	4
        /*0000*/ 	.byte	0x02, 0x09, 0x00, 0x00, 0x02, 0x02, 0x01, 0x00, 0x02, 0x05, 0x05, 0x00, 0x03, 0x07, 0x01, 0x01
        /*0010*/ 	.byte	0x02, 0x03, 0x00, 0x00, 0x02, 0x06, 0x01, 0x00, 0x04, 0x0b, 0x08, 0x00, 0x01, 0x00, 0x00, 0x00
        /*0020*/ 	.byte	0x00, 0x00, 0x00, 0x00


//--------------------- .nv.info._Z14add_arrays_gpuPfS_S_i --------------------------
	.section	.nv.info._Z14add_arrays_gpuPfS_S_i,"",@"SHT_CUDA_INFO"
	.sectionflags	@""
	.align	4


	//----- nvinfo : EIATTR_CUDA_API_VERSION
	.align		4
        /*0000*/ 	.byte	0x04, 0x37
        /*0002*/ 	.short	(.L_7 - .L_6)
.L_6:
        /*0004*/ 	.word	0x00000082


	//----- nvinfo : EIATTR_KPARAM_INFO
	.align		4
.L_7:
        /*0008*/ 	.byte	0x04, 0x17
        /*000a*/ 	.short	(.L_9 - .L_8)
.L_8:
        /*000c*/ 	.word	0x00000000
        /*0010*/ 	.short	0x0003
        /*0012*/ 	.short	0x0018
        /*0014*/ 	.byte	0x00, 0xf0, 0x11, 0x00


	//----- nvinfo : EIATTR_KPARAM_INFO
	.align		4
.L_9:
        /*0018*/ 	.byte	0x04, 0x17
        /*001a*/ 	.short	(.L_11 - .L_10)
.L_10:
        /*001c*/ 	.word	0x00000000
        /*0020*/ 	.short	0x0002
        /*0022*/ 	.short	0x0010
        /*0024*/ 	.byte	0x00, 0xf5, 0x21, 0x00


	//----- nvinfo : EIATTR_KPARAM_INFO
	.align		4
.L_11:
        /*0028*/ 	.byte	0x04, 0x17
        /*002a*/ 	.short	(.L_13 - .L_12)
.L_12:
        /*002c*/ 	.word	0x00000000
        /*0030*/ 	.short	0x0001
        /*0032*/ 	.short	0x0008
        /*0034*/ 	.byte	0x00, 0xf5, 0x21, 0x00


	//----- nvinfo : EIATTR_KPARAM_INFO
	.align		4
.L_13:
        /*0038*/ 	.byte	0x04, 0x17
        /*003a*/ 	.short	(.L_15 - .L_14)
.L_14:
        /*003c*/ 	.word	0x00000000
        /*0040*/ 	.short	0x0000
        /*0042*/ 	.short	0x0000
        /*0044*/ 	.byte	0x00, 0xf5, 0x21, 0x00


	//----- nvinfo : EIATTR_SPARSE_MMA_MASK
	.align		4
.L_15:
        /*0048*/ 	.byte	0x03, 0x50
        /*004a*/ 	.short	0x0000


	//----- nvinfo : EIATTR_MAXREG_COUNT
	.align		4
        /*004c*/ 	.byte	0x03, 0x1b
        /*004e*/ 	.short	0x00ff


	//----- nvinfo : EIATTR_MERCURY_ISA_VERSION
	.align		4
        /*0050*/ 	.byte	0x03, 0x5f
        /*0052*/ 	.short	0x0101


	//----- nvinfo : EIATTR_COOP_GROUP_MASK_REGIDS
	.align		4
        /*0054*/ 	.byte	0x04, 0x29
        /*0056*/ 	.short	(.L_17 - .L_16)


	//   ....[0]....
.L_16:
        /*0058*/ 	.word	0x05000004


	//----- nvinfo : EIATTR_COOP_GROUP_INSTR_OFFSETS
	.align		4
.L_17:
        /*005c*/ 	.byte	0x04, 0x28
        /*005e*/ 	.short	(.L_19 - .L_18)


	//   ....[0]....
.L_18:
        /*0060*/ 	.word	0x00000210


	//----- nvinfo : EIATTR_VRC_CTA_INIT_COUNT
	.align		4
.L_19:
        /*0064*/ 	.byte	0x02, 0x4a
	.zero		1
	.zero		1


	//----- nvinfo : EIATTR_EXIT_INSTR_OFFSETS
	.align		4
        /*0068*/ 	.byte	0x04, 0x1c
        /*006a*/ 	.short	(.L_21 - .L_20)


	//   ....[0]....
.L_20:
        /*006c*/ 	.word	0x00000070


	//   ....[1]....
        /*0070*/ 	.word	0x00000220


	//   ....[2]....
        /*0074*/ 	.word	0x00000290


	//----- nvinfo : EIATTR_CRS_STACK_SIZE
	.align		4
.L_21:
        /*0078*/ 	.byte	0x04, 0x1e
        /*007a*/ 	.short	(.L_23 - .L_22)
.L_22:
        /*007c*/ 	.word	0x00000000


	//----- nvinfo : EIATTR_CBANK_PARAM_SIZE
	.align		4
.L_23:
        /*0080*/ 	.byte	0x03, 0x19
        /*0082*/ 	.short	0x001c


	//----- nvinfo : EIATTR_PARAM_CBANK
	.align		4
        /*0084*/ 	.byte	0x04, 0x0a
        /*0086*/ 	.short	(.L_25 - .L_24)
	.align		4
.L_24:
        /*0088*/ 	.word	index@(.nv.constant0._Z14add_arrays_gpuPfS_S_i)
        /*008c*/ 	.short	0x0380
        /*008e*/ 	.short	0x001c


	//----- nvinfo : EIATTR_SW_WAR
	.align		4
.L_25:
        /*0090*/ 	.byte	0x04, 0x36
        /*0092*/ 	.short	(.L_27 - .L_26)
.L_26:
        /*0094*/ 	.word	0x00000008
.L_27:


//--------------------- .nv.callgraph             --------------------------
	.section	.nv.callgraph,"",@"SHT_CUDA_CALLGRAPH"
	.align	4
	.sectionentsize	8
	.align		4
        /*0000*/ 	.word	0x00000000
	.align		4
        /*0004*/ 	.word	0xffffffff
	.align		4
        /*0008*/ 	.word	0x00000000
	.align		4
        /*000c*/ 	.word	0xfffffffe
	.align		4
        /*0010*/ 	.word	0x00000000
	.align		4
        /*0014*/ 	.word	0xfffffffd
	.align		4
        /*0018*/ 	.word	0x00000000
	.align		4
        /*001c*/ 	.word	0xfffffffc


//--------------------- .text._Z14add_arrays_gpuPfS_S_i --------------------------
	.section	.text._Z14add_arrays_gpuPfS_S_i,"ax",@progbits
	.align	128
        .global         _Z14add_arrays_gpuPfS_S_i
        .type           _Z14add_arrays_gpuPfS_S_i,@function
        .size           _Z14add_arrays_gpuPfS_S_i,(.L_x_2 - _Z14add_arrays_gpuPfS_S_i)
        .other          _Z14add_arrays_gpuPfS_S_i,@"STO_CUDA_ENTRY STV_DEFAULT"
_Z14add_arrays_gpuPfS_S_i:
.text._Z14add_arrays_gpuPfS_S_i:
[----:B------:R-:W-:Y:S01]  /*0000*/  LDC R1, c[0x0][0x37c] ;  /* 0x0000df00ff017b82 */ /* 0x000fe20000000800 */
[----:B------:R-:W0:Y:S01]  /*0010*/  S2R R5, SR_CTAID.X ;  /* 0x0000000000057919 */ /* 0x000e220000002500 */
[----:B------:R-:W0:Y:S01]  /*0020*/  LDCU UR4, c[0x0][0x360] ;  /* 0x00006c00ff0477ac */ /* 0x000e220008000800 */
[----:B------:R-:W0:Y:S01]  /*0030*/  S2R R6, SR_TID.X ;  /* 0x0000000000067919 */ /* 0x000e220000002100 */
[----:B------:R-:W1:Y:S01]  /*0040*/  LDCU UR5, c[0x0][0x398] ;  /* 0x00007300ff0577ac */ /* 0x000e620008000800 */
[----:B0-----:R-:W-:-:S05]  /*0050*/  IMAD R7, R5, UR4, R6 ;  /* 0x0000000405077c24 */ /* 0x001fca000f8e0206 */
[----:B-1----:R-:W-:-:S13]  /*0060*/  ISETP.GE.AND P0, PT, R7, UR5, PT ;  /* 0x0000000507007c0c */ /* 0x002fda000bf06270 */
[----:B------:R-:W-:Y:S05]  /*0070*/  @P0 EXIT ;  /* 0x000000000000094d */ /* 0x000fea0003800000 */
[----:B------:R-:W0:Y:S01]  /*0080*/  S2R R0, SR_TID.Y ;  /* 0x0000000000007919 */ /* 0x000e220000002200 */
[----:B------:R-:W0:Y:S01]  /*0090*/  LDCU UR5, c[0x0][0x364] ;  /* 0x00006c80ff0577ac */ /* 0x000e220008000800 */
[----:B------:R-:W1:Y:S01]  /*00a0*/  LDC R9, c[0x0][0x368] ;  /* 0x0000da00ff097b82 */ /* 0x000e620000000800 */
[----:B------:R-:W0:Y:S01]  /*00b0*/  S2R R3, SR_TID.Z ;  /* 0x0000000000037919 */ /* 0x000e220000002300 */
[----:B------:R-:W2:Y:S01]  /*00c0*/  S2R R4, SR_LANEID ;  /* 0x0000000000047919 */ /* 0x000ea20000000000 */
[----:B0-----:R-:W-:-:S04]  /*00d0*/  IMAD R0, R3, UR5, R0 ;  /* 0x0000000503007c24 */ /* 0x001fc8000f8e0200 */
[----:B------:R-:W-:Y:S01]  /*00e0*/  IMAD R0, R0, UR4, R6 ;  /* 0x0000000400007c24 */ /* 0x000fe2000f8e0206 */
[----:B------:R-:W-:Y:S01]  /*00f0*/  UIMAD UR4, UR4, UR5, URZ ;  /* 0x00000005040472a4 */ /* 0x000fe2000f8e02ff */
[----:B--2---:R-:W-:-:S03]  /*0100*/  LOP3.LUT R3, R4, 0xfffffffe, RZ, 0xc0, !PT ;  /* 0xfffffffe04037812 */ /* 0x004fc600078ec0ff */
[C---:B------:R-:W-:Y:S02]  /*0110*/  LOP3.LUT R2, R0.reuse, 0x3ffffffe, RZ, 0xc0, !PT ;  /* 0x3ffffffe00027812 */ /* 0x040fe400078ec0ff */
[----:B------:R-:W-:-:S03]  /*0120*/  ISETP.GT.U32.AND P0, PT, R0, 0x1, PT ;  /* 0x000000010000780c */ /* 0x000fc60003f04070 */
[----:B-1----:R-:W-:Y:S02]  /*0130*/  IMAD R2, R9, UR4, -R2 ;  /* 0x0000000409027c24 */ /* 0x002fe4000f8e0a02 */
[----:B------:R-:W-:Y:S01]  /*0140*/  IMAD.MOV.U32 R9, RZ, RZ, -0x1 ;  /* 0xffffffffff097424 */ /* 0x000fe200078e00ff */
[----:B------:R-:W0:Y:S02]  /*0150*/  LDCU.64 UR4, c[0x0][0x358] ;  /* 0x00006b00ff0477ac */ /* 0x000e240008000a00 */
[----:B------:R-:W-:-:S04]  /*0160*/  VIMNMX.U32 R2, PT, PT, R2, 0x2, PT ;  /* 0x0000000202027848 */ /* 0x000fc80003fe0000 */
[----:B------:R-:W-:-:S04]  /*0170*/  IADD3 R2, PT, PT, -R2, 0x20, RZ ;  /* 0x0000002002027810 */ /* 0x000fc80007ffe1ff */
[----:B------:R-:W-:-:S04]  /*0180*/  SHF.R.U32.HI R2, RZ, R2, R9 ;  /* 0x00000002ff027219 */ /* 0x000fc80000011609 */
[----:B------:R-:W-:Y:S01]  /*0190*/  SHF.L.U32 R4, R2, R3, RZ ;  /* 0x0000000302047219 */ /* 0x000fe200000006ff */
[----:B------:R-:W-:Y:S06]  /*01a0*/  @P0 BRA `(.L_x_0) ;  /* 0x0000000000200947 */ /* 0x000fec0003800000 */
[----:B------:R-:W1:Y:S01]  /*01b0*/  LDC.64 R2, c[0x0][0x390] ;  /* 0x0000e400ff027b82 */ /* 0x000e620000000a00 */
[----:B------:R-:W-:-:S04]  /*01c0*/  IMAD R0, R5, 0x64, R0 ;  /* 0x0000006405007824 */ /* 0x000fc800078e0200 */
[----:B------:R-:W-:-:S05]  /*01d0*/  VIADD R0, R0, 0x64 ;  /* 0x0000006400007836 */ /* 0x000fca0000000000 */
[----:B------:R-:W-:Y:S01]  /*01e0*/  I2FP.F32.U32 R5, R0 ;  /* 0x0000000000057245 */ /* 0x000fe20000201000 */
[----:B-1----:R-:W-:-:S05]  /*01f0*/  IMAD.WIDE R2, R7, 0x4, R2 ;  /* 0x0000000407027825 */ /* 0x002fca00078e0202 */
[----:B0-----:R-:W-:Y:S01]  /*0200*/  STG.E desc[UR4][R2.64], R5 ;  /* 0x0000000502007986 */ /* 0x001fe2000c101904 */
[----:B------:R-:W-:Y:S05]  /*0210*/  WARPSYNC R4 ;  /* 0x0000000004007348 */ /* 0x000fea0003800000 */
[----:B------:R-:W-:Y:S05]  /*0220*/  EXIT ;  /* 0x000000000000794d */ /* 0x000fea0003800000 */
.L_x_0:
[----:B------:R-:W1:Y:S01]  /*0230*/  I2F.F64.U32 R2, R6 ;  /* 0x0000000600027312 */ /* 0x000e620000201800 */
[----:B------:R-:W2:Y:S01]  /*0240*/  LDC.64 R4, c[0x0][0x390] ;  /* 0x0000e400ff047b82 */ /* 0x000ea20000000a00 */
[----:B-1----:R-:W-:-:S10]  /*0250*/  DADD R2, -R2, -1 ;  /* 0xbff0000002027429 */ /* 0x002fd40000000100 */
[----:B------:R-:W0:Y:S01]  /*0260*/  F2F.F32.F64 R3, R2 ;  /* 0x0000000200037310 */ /* 0x000e220000301000 */
[----:B--2---:R-:W-:-:S05]  /*0270*/  IMAD.WIDE R4, R7, 0x4, R4 ;  /* 0x0000000407047825 */ /* 0x004fca00078e0204 */
[----:B0-----:R-:W-:Y:S01]  /*0280*/  STG.E desc[UR4][R4.64], R3 ;  /* 0x0000000304007986 */ /* 0x001fe2000c101904 */
[----:B------:R-:W-:Y:S05]  /*0290*/  EXIT ;  /* 0x000000000000794d */ /* 0x000fea0003800000 */
.L_x_1:
[----:B------:R-:W-:-:S00]  /*02a0*/  BRA `(.L_x_1) ;  /* 0xfffffffc00fc7947 */ /* 0x000fc0000383ffff */
[----:B------:R-:W-:-:S00]  /*02b0*/  NOP ;  /* 0x0000000000007918 */ /* 0x000fc00000000000 */
        /* <DEDUP_REMOVED lines=12> */
.L_x_2:


//--------------------- .nv.shared.reserved.0     --------------------------
	.section	.nv.shared.reserved.0,"aw",@nobits
	.weak		__nv_reservedSMEM_offset_0_alias
	.size		__nv_reservedSMEM_offset_0_alias, 0, 64
	.other		__nv_reservedSMEM_offset_0_alias,@"STO_CUDA_RESERVED_SHARED STV_DEFAULT"
__nv_reservedSMEM_offset_0_alias:
	.zero		0
	.zero		64


//--------------------- .nv.constant0._Z14add_arrays_gpuPfS_S_i --------------------------
	.section	.nv.constant0._Z14add_arrays_gpuPfS_S_i,"a",@progbits
	.sectionflags	@""
	.align	4
.nv.constant0._Z14add_arrays_gpuPfS_S_i:
	.zero		924


//--------------------- SYMBOLS --------------------------

	.type		.nv.reservedSmem.offset0,@object
	.size		.nv.reservedSmem.offset0,0x4
